//
// Generated by NVIDIA NVVM Compiler
//
// Compiler Build ID: CL-36424714
// Cuda compilation tools, release 13.0, V13.0.88
// Based on NVVM 20.0.0
//

.version 9.0
.target sm_100
.address_size 64

	// .globl	_Z20batchOperationKernelPfii

.visible .entry _Z20batchOperationKernelPfii(
	.param .u64 .ptr .align 1 _Z20batchOperationKernelPfii_param_0,
	.param .u32 _Z20batchOperationKernelPfii_param_1,
	.param .u32 _Z20batchOperationKernelPfii_param_2
)
{
	.reg .pred 	%p<2>;
	.reg .b32 	%r<8>;
	.reg .b32 	%f<3>;
	.reg .b64 	%rd<5>;

	ld.param.u64 	%rd1, [_Z20batchOperationKernelPfii_param_0];
	ld.param.u32 	%r2, [_Z20batchOperationKernelPfii_param_1];
	ld.param.u32 	%r3, [_Z20batchOperationKernelPfii_param_2];
	mov.u32 	%r4, %ctaid.x;
	mov.u32 	%r5, %ntid.x;
	mov.u32 	%r6, %tid.x;
	mad.lo.s32 	%r1, %r4, %r5, %r6;
	mul.lo.s32 	%r7, %r3, %r2;
	setp.ge.s32 	%p1, %r1, %r7;
	@%p1 bra 	$L__BB0_2;
	cvta.to.global.u64 	%rd2, %rd1;
	mul.wide.s32 	%rd3, %r1, 4;
	add.s64 	%rd4, %rd2, %rd3;
	ld.global.f32 	%f1, [%rd4];
	add.f32 	%f2, %f1, 0f3F800000;
	st.global.f32 	[%rd4], %f2;
$L__BB0_2:
	ret;

}


// ===== COMPILED SASS (sm_100) =====

	.target	sm_100

	.elftype	@"ET_EXEC"


//--------------------- .note.nv.tkinfo           --------------------------
	.section	.note.nv.tkinfo,"",@"SHT_NOTE"
	.sectionflags	@"SHF_NOTE_NV_TKINFO"
	.tkinfo
        /*0018*/ 	.word	0x00000002
        /*0030*/ 	.string	""
        /*0030*/ 	.string	"ptxas"
        /*0030*/ 	.string	"Cuda compilation tools, release 13.0, V13.0.88"
        /*0030*/ 	.string	"Build cuda_13.0.r13.0/compiler.36424714_0"
        /*0030*/ 	.string	"-arch sm_100 -m 64 "



//--------------------- .note.nv.cuinfo           --------------------------
	.section	.note.nv.cuinfo,"",@"SHT_NOTE"
	.sectionflags	@"SHF_NOTE_NV_CUINFO"
        /*0018*/ 	.short	0x0002
        /*001a*/ 	.short	0x0064
        /*001c*/ 	.short	0x0082
	.zero		2


//--------------------- .nv.info                  --------------------------
	.section	.nv.info,"",@"SHT_CUDA_INFO"
	.align	4


	//----- nvinfo : EIATTR_REGCOUNT
	.align		4
        /*0000*/ 	.byte	0x04, 0x2f
        /*0002*/ 	.short	(.L_1 - .L_0)
	.align		4
.L_0:
        /*0004*/ 	.word	index@(_Z20batchOperationKernelPfii)
        /*0008*/ 	.word	0x00000008


	//----- nvinfo : EIATTR_FRAME_SIZE
	.align		4
.L_1:
        /*000c*/ 	.byte	0x04, 0x11
        /*000e*/ 	.short	(.L_3 - .L_2)
	.align		4
.L_2:
        /*0010*/ 	.word	index@(_Z20batchOperationKernelPfii)
        /*0014*/ 	.word	0x00000000


	//----- nvinfo : EIATTR_MIN_STACK_SIZE
	.align		4
.L_3:
        /*0018*/ 	.byte	0x04, 0x12
        /*001a*/ 	.short	(.L_5 - .L_4)
	.align		4
.L_4:
        /*001c*/ 	.word	index@(_Z20batchOperationKernelPfii)
        /*0020*/ 	.word	0x00000000
.L_5:


//--------------------- .nv.compat                --------------------------
	.section	.nv.compat,"",@"SHT_CUDA_COMPAT_INFO"
	.align	4
        /*0000*/ 	.byte	0x02, 0x09, 0x00, 0x00, 0x02, 0x02, 0x01, 0x00, 0x02, 0x05, 0x05, 0x00, 0x03, 0x07, 0x01, 0x01
        /*0010*/ 	.byte	0x02, 0x03, 0x00, 0x00, 0x02, 0x06, 0x01, 0x00, 0x04, 0x0b, 0x08, 0x00, 0x09, 0x00, 0x00, 0x00
        /*0020*/ 	.byte	0x00, 0x00, 0x00, 0x00


//--------------------- .nv.info._Z20batchOperationKernelPfii --------------------------
	.section	.nv.info._Z20batchOperationKernelPfii,"",@"SHT_CUDA_INFO"
	.sectionflags	@""
	.align	4


	//----- nvinfo : EIATTR_CUDA_API_VERSION
	.align		4
        /*0000*/ 	.byte	0x04, 0x37
        /*0002*/ 	.short	(.L_7 - .L_6)
.L_6:
        /*0004*/ 	.word	0x00000082


	//----- nvinfo : EIATTR_KPARAM_INFO
	.align		4
.L_7:
        /*0008*/ 	.byte	0x04, 0x17
        /*000a*/ 	.short	(.L_9 - .L_8)
.L_8:
        /*000c*/ 	.word	0x00000000
        /*0010*/ 	.short	0x0002
        /*0012*/ 	.short	0x000c
        /*0014*/ 	.byte	0x00, 0xf0, 0x11, 0x00


	//----- nvinfo : EIATTR_KPARAM_INFO
	.align		4
.L_9:
        /*0018*/ 	.byte	0x04, 0x17
        /*001a*/ 	.short	(.L_11 - .L_10)
.L_10:
        /*001c*/ 	.word	0x00000000
        /*0020*/ 	.short	0x0001
        /*0022*/ 	.short	0x0008
        /*0024*/ 	.byte	0x00, 0xf0, 0x11, 0x00


	//----- nvinfo : EIATTR_KPARAM_INFO
	.align		4
.L_11:
        /*0028*/ 	.byte	0x04, 0x17
        /*002a*/ 	.short	(.L_13 - .L_12)
.L_12:
        /*002c*/ 	.word	0x00000000
        /*0030*/ 	.short	0x0000
        /*0032*/ 	.short	0x0000
        /*0034*/ 	.byte	0x00, 0xf5, 0x21, 0x00


	//----- nvinfo : EIATTR_SPARSE_MMA_MASK
	.align		4
.L_13:
        /*0038*/ 	.byte	0x03, 0x50
        /*003a*/ 	.short	0x0000


	//----- nvinfo : EIATTR_MAXREG_COUNT
	.align		4
        /*003c*/ 	.byte	0x03, 0x1b
        /*003e*/ 	.short	0x00ff


	//----- nvinfo : EIATTR_MERCURY_ISA_VERSION
	.align		4
        /*0040*/ 	.byte	0x03, 0x5f
        /*0042*/ 	.short	0x0101


	//----- nvinfo : EIATTR_VRC_CTA_INIT_COUNT
	.align		4
        /*0044*/ 	.byte	0x02, 0x4a
	.zero		1
	.zero		1


	//----- nvinfo : EIATTR_EXIT_INSTR_OFFSETS
	.align		4
        /*0048*/ 	.byte	0x04, 0x1c
        /*004a*/ 	.short	(.L_15 - .L_14)


	//   ....[0]....
.L_14:
        /*004c*/ 	.word	0x00000080


	//   ....[1]....
        /*0050*/ 	.word	0x000000f0


	//----- nvinfo : EIATTR_CBANK_PARAM_SIZE
	.align		4
.L_15:
        /*0054*/ 	.byte	0x03, 0x19
        /*0056*/ 	.short	0x0010


	//----- nvinfo : EIATTR_PARAM_CBANK
	.align		4
        /*0058*/ 	.byte	0x04, 0x0a
        /*005a*/ 	.short	(.L_17 - .L_16)
	.align		4
.L_16:
        /*005c*/ 	.word	index@(.nv.constant0._Z20batchOperationKernelPfii)
        /*0060*/ 	.short	0x0380
        /*0062*/ 	.short	0x0010


	//----- nvinfo : EIATTR_SW_WAR
	.align		4
.L_17:
        /*0064*/ 	.byte	0x04, 0x36
        /*0066*/ 	.short	(.L_19 - .L_18)
.L_18:
        /*0068*/ 	.word	0x00000008
.L_19:


//--------------------- .nv.callgraph             --------------------------
	.section	.nv.callgraph,"",@"SHT_CUDA_CALLGRAPH"
	.align	4
	.sectionentsize	8
	.align		4
        /*0000*/ 	.word	0x00000000
	.align		4
        /*0004*/ 	.word	0xffffffff
	.align		4
        /*0008*/ 	.word	0x00000000
	.align		4
        /*000c*/ 	.word	0xfffffffe
	.align		4
        /*0010*/ 	.word	0x00000000
	.align		4
        /*0014*/ 	.word	0xfffffffd
	.align		4
        /*0018*/ 	.word	0x00000000
	.align		4
        /*001c*/ 	.word	0xfffffffc


//--------------------- .text._Z20batchOperationKernelPfii --------------------------
	.section	.text._Z20batchOperationKernelPfii,"ax",@progbits
	.align	128
        .global         _Z20batchOperationKernelPfii
        .type           _Z20batchOperationKernelPfii,@function
        .size           _Z20batchOperationKernelPfii,(.L_x_1 - _Z20batchOperationKernelPfii)
        .other          _Z20batchOperationKernelPfii,@"STO_CUDA_ENTRY STV_DEFAULT"
_Z20batchOperationKernelPfii:
.text._Z20batchOperationKernelPfii:
[----:B------:R-:W-:Y:S01]  /*0000*/  LDC R1, c[0x0][0x37c] ;  /* 0x0000df00ff017b82 */ /* 0x000fe20000000800 */
[----:B------:R-:W0:Y:S07]  /*0010*/  S2R R0, SR_TID.X ;  /* 0x0000000000007919 */ /* 0x000e2e0000002100 */
[----:B------:R-:W0:Y:S01]  /*0020*/  S2UR UR6, SR_CTAID.X ;  /* 0x00000000000679c3 */ /* 0x000e220000002500 */
[----:B------:R-:W1:Y:S07]  /*0030*/  LDCU.64 UR4, c[0x0][0x388] ;  /* 0x00007100ff0477ac */ /* 0x000e6e0008000a00 */
[----:B------:R-:W0:Y:S01]  /*0040*/  LDC R5, c[0x0][0x360] ;  /* 0x0000d800ff057b82 */ /* 0x000e220000000800 */
[----:B-1----:R-:W-:Y:S01]  /*0050*/  UIMAD UR4, UR5, UR4, URZ ;  /* 0x00000004050472a4 */ /* 0x002fe2000f8e02ff */
[----:B0-----:R-:W-:-:S05]  /*0060*/  IMAD R5, R5, UR6, R0 ;  /* 0x0000000605057c24 */ /* 0x001fca000f8e0200 */
[----:B------:R-:W-:-:S13]  /*0070*/  ISETP.GE.AND P0, PT, R5, UR4, PT ;  /* 0x0000000405007c0c */ /* 0x000fda000bf06270 */
[----:B------:R-:W-:Y:S05]  /*0080*/  @P0 EXIT ;  /* 0x000000000000094d */ /* 0x000fea0003800000 */
[----:B------:R-:W0:Y:S01]  /*0090*/  LDC.64 R2, c[0x0][0x380] ;  /* 0x0000e000ff027b82 */ /* 0x000e220000000a00 */
[----:B------:R-:W1:Y:S01]  /*00a0*/  LDCU.64 UR4, c[0x0][0x358] ;  /* 0x00006b00ff0477ac */ /* 0x000e620008000a00 */
[----:B0-----:R-:W-:-:S05]  /*00b0*/  IMAD.WIDE R2, R5, 0x4, R2 ;  /* 0x0000000405027825 */ /* 0x001fca00078e0202 */
[----:B-1----:R-:W2:Y:S02]  /*00c0*/  LDG.E R0, desc[UR4][R2.64] ;  /* 0x0000000402007981 */ /* 0x002ea4000c1e1900 */
[----:B--2---:R-:W-:-:S05]  /*00d0*/  FADD R5, R0, 1 ;  /* 0x3f80000000057421 */ /* 0x004fca0000000000 */
[----:B------:R-:W-:Y:S01]  /*00e0*/  STG.E desc[UR4][R2.64], R5 ;  /* 0x0000000502007986 */ /* 0x000fe2000c101904 */
[----:B------:R-:W-:Y:S05]  /*00f0*/  EXIT ;  /* 0x000000000000794d */ /* 0x000fea0003800000 */
.L_x_0:
[----:B------:R-:W-:-:S00]  /*0100*/  BRA `(.L_x_0) ;  /* 0xfffffffc00fc7947 */ /* 0x000fc0000383ffff */
[----:B------:R-:W-:-:S00]  /*0110*/  NOP ;  /* 0x0000000000007918 */ /* 0x000fc00000000000 */
        /* <DEDUP_REMOVED lines=14> */
.L_x_1:


//--------------------- .nv.shared.reserved.0     --------------------------
	.section	.nv.shared.reserved.0,"aw",@nobits
	.weak		__nv_reservedSMEM_offset_0_alias
	.size		__nv_reservedSMEM_offset_0_alias, 0, 64
	.other		__nv_reservedSMEM_offset_0_alias,@"STO_CUDA_RESERVED_SHARED STV_DEFAULT"
__nv_reservedSMEM_offset_0_alias:
	.zero		0
	.zero		64


//--------------------- .nv.constant0._Z20batchOperationKernelPfii --------------------------
	.section	.nv.constant0._Z20batchOperationKernelPfii,"a",@progbits
	.sectionflags	@""
	.align	4
.nv.constant0._Z20batchOperationKernelPfii:
	.zero		912


//--------------------- SYMBOLS --------------------------

	.type		.nv.reservedSmem.offset0,@object
	.size		.nv.reservedSmem.offset0,0x4
